//
// Generated by NVIDIA NVVM Compiler
//
// Compiler Build ID: CL-36424714
// Cuda compilation tools, release 13.0, V13.0.88
// Based on NVVM 20.0.0
//

.version 9.0
.target sm_100
.address_size 64

	// .globl	_Z24calculate_mandlebrot_setP7pixel_tiidddd

.visible .entry _Z24calculate_mandlebrot_setP7pixel_tiidddd(
	.param .u64 .ptr .align 1 _Z24calculate_mandlebrot_setP7pixel_tiidddd_param_0,
	.param .u32 _Z24calculate_mandlebrot_setP7pixel_tiidddd_param_1,
	.param .u32 _Z24calculate_mandlebrot_setP7pixel_tiidddd_param_2,
	.param .f64 _Z24calculate_mandlebrot_setP7pixel_tiidddd_param_3,
	.param .f64 _Z24calculate_mandlebrot_setP7pixel_tiidddd_param_4,
	.param .f64 _Z24calculate_mandlebrot_setP7pixel_tiidddd_param_5,
	.param .f64 _Z24calculate_mandlebrot_setP7pixel_tiidddd_param_6
)
{
	.reg .pred 	%p<12>;
	.reg .b32 	%r<29>;
	.reg .b64 	%rd<5>;
	.reg .b64 	%fd<86>;

	ld.param.u64 	%rd2, [_Z24calculate_mandlebrot_setP7pixel_tiidddd_param_0];
	ld.param.u32 	%r13, [_Z24calculate_mandlebrot_setP7pixel_tiidddd_param_1];
	ld.param.u32 	%r14, [_Z24calculate_mandlebrot_setP7pixel_tiidddd_param_2];
	ld.param.f64 	%fd37, [_Z24calculate_mandlebrot_setP7pixel_tiidddd_param_3];
	ld.param.f64 	%fd39, [_Z24calculate_mandlebrot_setP7pixel_tiidddd_param_4];
	ld.param.f64 	%fd38, [_Z24calculate_mandlebrot_setP7pixel_tiidddd_param_5];
	ld.param.f64 	%fd40, [_Z24calculate_mandlebrot_setP7pixel_tiidddd_param_6];
	sub.f64 	%fd1, %fd39, %fd37;
	sub.f64 	%fd2, %fd40, %fd38;
	mov.u32 	%r15, %tid.x;
	mov.u32 	%r16, %ntid.x;
	mov.u32 	%r17, %ctaid.x;
	mad.lo.s32 	%r1, %r16, %r17, %r15;
	setp.ge.u32 	%p1, %r1, %r13;
	@%p1 bra 	$L__BB0_21;
	mov.u32 	%r18, %tid.y;
	mov.u32 	%r19, %ntid.y;
	mov.u32 	%r20, %ctaid.y;
	mad.lo.s32 	%r2, %r19, %r20, %r18;
	setp.ge.u32 	%p2, %r2, %r14;
	@%p2 bra 	$L__BB0_21;
	mad.lo.s32 	%r22, %r13, %r2, %r1;
	cvta.to.global.u64 	%rd3, %rd2;
	mul.wide.s32 	%rd4, %r22, 12;
	add.s64 	%rd1, %rd3, %rd4;
	cvt.rn.f64.s32 	%fd42, %r1;
	cvt.rn.f64.s32 	%fd43, %r13;
	div.rn.f64 	%fd44, %fd1, %fd43;
	fma.rn.f64 	%fd3, %fd44, %fd42, %fd37;
	cvt.rn.f64.u32 	%fd45, %r2;
	cvt.rn.f64.s32 	%fd46, %r14;
	div.rn.f64 	%fd47, %fd2, %fd46;
	fma.rn.f64 	%fd4, %fd47, %fd45, %fd38;
	mov.f64 	%fd84, 0d0000000000000000;
	mov.b32 	%r3, 0;
	mov.f64 	%fd85, %fd84;
$L__BB0_3:
	mul.f64 	%fd48, %fd85, %fd85;
	mul.f64 	%fd49, %fd84, %fd84;
	sub.f64 	%fd50, %fd48, %fd49;
	add.f64 	%fd7, %fd3, %fd50;
	add.f64 	%fd51, %fd85, %fd85;
	fma.rn.f64 	%fd8, %fd51, %fd84, %fd4;
	mul.f64 	%fd9, %fd7, %fd7;
	mul.f64 	%fd10, %fd8, %fd8;
	add.f64 	%fd52, %fd10, %fd9;
	setp.gt.f64 	%p3, %fd52, 0d4010000000000000;
	@%p3 bra 	$L__BB0_18;
	sub.f64 	%fd53, %fd9, %fd10;
	add.f64 	%fd11, %fd3, %fd53;
	add.f64 	%fd54, %fd7, %fd7;
	fma.rn.f64 	%fd12, %fd54, %fd8, %fd4;
	mul.f64 	%fd13, %fd11, %fd11;
	mul.f64 	%fd14, %fd12, %fd12;
	add.f64 	%fd55, %fd14, %fd13;
	setp.gt.f64 	%p4, %fd55, 0d4010000000000000;
	@%p4 bra 	$L__BB0_17;
	sub.f64 	%fd56, %fd13, %fd14;
	add.f64 	%fd15, %fd3, %fd56;
	add.f64 	%fd57, %fd11, %fd11;
	fma.rn.f64 	%fd16, %fd57, %fd12, %fd4;
	mul.f64 	%fd17, %fd15, %fd15;
	mul.f64 	%fd18, %fd16, %fd16;
	add.f64 	%fd58, %fd18, %fd17;
	setp.gt.f64 	%p5, %fd58, 0d4010000000000000;
	@%p5 bra 	$L__BB0_16;
	sub.f64 	%fd59, %fd17, %fd18;
	add.f64 	%fd19, %fd3, %fd59;
	add.f64 	%fd60, %fd15, %fd15;
	fma.rn.f64 	%fd20, %fd60, %fd16, %fd4;
	mul.f64 	%fd21, %fd19, %fd19;
	mul.f64 	%fd22, %fd20, %fd20;
	add.f64 	%fd61, %fd22, %fd21;
	setp.gt.f64 	%p6, %fd61, 0d4010000000000000;
	@%p6 bra 	$L__BB0_15;
	sub.f64 	%fd62, %fd21, %fd22;
	add.f64 	%fd23, %fd3, %fd62;
	add.f64 	%fd63, %fd19, %fd19;
	fma.rn.f64 	%fd24, %fd63, %fd20, %fd4;
	mul.f64 	%fd25, %fd23, %fd23;
	mul.f64 	%fd26, %fd24, %fd24;
	add.f64 	%fd64, %fd26, %fd25;
	setp.gt.f64 	%p7, %fd64, 0d4010000000000000;
	@%p7 bra 	$L__BB0_14;
	sub.f64 	%fd65, %fd25, %fd26;
	add.f64 	%fd27, %fd3, %fd65;
	add.f64 	%fd66, %fd23, %fd23;
	fma.rn.f64 	%fd28, %fd66, %fd24, %fd4;
	mul.f64 	%fd29, %fd27, %fd27;
	mul.f64 	%fd30, %fd28, %fd28;
	add.f64 	%fd67, %fd30, %fd29;
	setp.gt.f64 	%p8, %fd67, 0d4010000000000000;
	@%p8 bra 	$L__BB0_13;
	sub.f64 	%fd68, %fd29, %fd30;
	add.f64 	%fd31, %fd3, %fd68;
	add.f64 	%fd69, %fd27, %fd27;
	fma.rn.f64 	%fd32, %fd69, %fd28, %fd4;
	mul.f64 	%fd33, %fd31, %fd31;
	mul.f64 	%fd34, %fd32, %fd32;
	add.f64 	%fd70, %fd34, %fd33;
	setp.gt.f64 	%p9, %fd70, 0d4010000000000000;
	@%p9 bra 	$L__BB0_12;
	sub.f64 	%fd71, %fd33, %fd34;
	add.f64 	%fd85, %fd3, %fd71;
	add.f64 	%fd72, %fd31, %fd31;
	fma.rn.f64 	%fd84, %fd72, %fd32, %fd4;
	mul.f64 	%fd73, %fd85, %fd85;
	fma.rn.f64 	%fd74, %fd84, %fd84, %fd73;
	setp.gt.f64 	%p10, %fd74, 0d4010000000000000;
	@%p10 bra 	$L__BB0_11;
	bra.uni 	$L__BB0_19;
$L__BB0_11:
	add.s32 	%r3, %r3, 7;
	bra.uni 	$L__BB0_18;
$L__BB0_12:
	add.s32 	%r3, %r3, 6;
	bra.uni 	$L__BB0_18;
$L__BB0_13:
	add.s32 	%r3, %r3, 5;
	bra.uni 	$L__BB0_18;
$L__BB0_14:
	add.s32 	%r3, %r3, 4;
	bra.uni 	$L__BB0_18;
$L__BB0_15:
	add.s32 	%r3, %r3, 3;
	bra.uni 	$L__BB0_18;
$L__BB0_16:
	add.s32 	%r3, %r3, 2;
	bra.uni 	$L__BB0_18;
$L__BB0_17:
	add.s32 	%r3, %r3, 1;
$L__BB0_18:
	cvt.rn.f64.u32 	%fd75, %r3;
	div.rn.f64 	%fd76, %fd75, 0d408F400000000000;
	mul.f64 	%fd77, %fd76, 0d406FE00000000000;
	cvt.rzi.s32.f64 	%r24, %fd77;
	st.global.u32 	[%rd1], %r24;
	sqrt.rn.f64 	%fd78, %fd76;
	mul.f64 	%fd79, %fd78, 0d406FE00000000000;
	cvt.rzi.s32.f64 	%r25, %fd79;
	st.global.u32 	[%rd1+4], %r25;
	mov.f64 	%fd80, 0d3FF0000000000000;
	sub.f64 	%fd81, %fd80, %fd76;
	sqrt.rn.f64 	%fd82, %fd81;
	mul.f64 	%fd83, %fd82, 0d4049000000000000;
	cvt.rzi.s32.f64 	%r26, %fd83;
	st.global.u32 	[%rd1+8], %r26;
	bra.uni 	$L__BB0_21;
$L__BB0_19:
	add.s32 	%r3, %r3, 8;
	setp.ne.s32 	%p11, %r3, 1000;
	@%p11 bra 	$L__BB0_3;
	mov.b32 	%r23, 0;
	st.global.u32 	[%rd1], %r23;
	st.global.u32 	[%rd1+4], %r23;
	st.global.u32 	[%rd1+8], %r23;
$L__BB0_21:
	ret;

}


// ===== COMPILED SASS (sm_100) =====

	.target	sm_100

	.elftype	@"ET_EXEC"


//--------------------- .note.nv.tkinfo           --------------------------
	.section	.note.nv.tkinfo,"",@"SHT_NOTE"
	.sectionflags	@"SHF_NOTE_NV_TKINFO"
	.tkinfo
        /*0018*/ 	.word	0x00000002
        /*0030*/ 	.string	""
        /*0030*/ 	.string	"ptxas"
        /*0030*/ 	.string	"Cuda compilation tools, release 13.0, V13.0.88"
        /*0030*/ 	.string	"Build cuda_13.0.r13.0/compiler.36424714_0"
        /*0030*/ 	.string	"-arch sm_100 -m 64 "



//--------------------- .note.nv.cuinfo           --------------------------
	.section	.note.nv.cuinfo,"",@"SHT_NOTE"
	.sectionflags	@"SHF_NOTE_NV_CUINFO"
        /*0018*/ 	.short	0x0002
        /*001a*/ 	.short	0x0064
        /*001c*/ 	.short	0x0082
	.zero		2


//--------------------- .nv.info                  --------------------------
	.section	.nv.info,"",@"SHT_CUDA_INFO"
	.align	4


	//----- nvinfo : EIATTR_REGCOUNT
	.align		4
        /*0000*/ 	.byte	0x04, 0x2f
        /*0002*/ 	.short	(.L_1 - .L_0)
	.align		4
.L_0:
        /*0004*/ 	.word	index@(_Z24calculate_mandlebrot_setP7pixel_tiidddd)
        /*0008*/ 	.word	0x0000001f


	//----- nvinfo : EIATTR_FRAME_SIZE
	.align		4
.L_1:
        /*000c*/ 	.byte	0x04, 0x11
        /*000e*/ 	.short	(.L_3 - .L_2)
	.align		4
.L_2:
        /*0010*/ 	.word	index@($__internal_1_$__cuda_sm20_dsqrt_rn_f64_mediumpath_v1)
        /*0014*/ 	.word	0x00000000


	//----- nvinfo : EIATTR_FRAME_SIZE
	.align		4
.L_3:
        /*0018*/ 	.byte	0x04, 0x11
        /*001a*/ 	.short	(.L_5 - .L_4)
	.align		4
.L_4:
        /*001c*/ 	.word	index@($__internal_0_$__cuda_sm20_div_rn_f64_full)
        /*0020*/ 	.word	0x00000000


	//----- nvinfo : EIATTR_FRAME_SIZE
	.align		4
.L_5:
        /*0024*/ 	.byte	0x04, 0x11
        /*0026*/ 	.short	(.L_7 - .L_6)
	.align		4
.L_6:
        /*0028*/ 	.word	index@(_Z24calculate_mandlebrot_setP7pixel_tiidddd)
        /*002c*/ 	.word	0x00000000


	//----- nvinfo : EIATTR_MIN_STACK_SIZE
	.align		4
.L_7:
        /*0030*/ 	.byte	0x04, 0x12
        /*0032*/ 	.short	(.L_9 - .L_8)
	.align		4
.L_8:
        /*0034*/ 	.word	index@(_Z24calculate_mandlebrot_setP7pixel_tiidddd)
        /*0038*/ 	.word	0x00000000
.L_9:


//--------------------- .nv.compat                --------------------------
	.section	.nv.compat,"",@"SHT_CUDA_COMPAT_INFO"
	.align	4
        /*0000*/ 	.byte	0x02, 0x09, 0x00, 0x00, 0x02, 0x02, 0x01, 0x00, 0x02, 0x05, 0x05, 0x00, 0x03, 0x07, 0x01, 0x01
        /*0010*/ 	.byte	0x02, 0x03, 0x00, 0x00, 0x02, 0x06, 0x01, 0x00, 0x04, 0x0b, 0x08, 0x00, 0x01, 0x00, 0x00, 0x00
        /*0020*/ 	.byte	0x00, 0x00, 0x00, 0x00


//--------------------- .nv.info._Z24calculate_mandlebrot_setP7pixel_tiidddd --------------------------
	.section	.nv.info._Z24calculate_mandlebrot_setP7pixel_tiidddd,"",@"SHT_CUDA_INFO"
	.sectionflags	@""
	.align	4


	//----- nvinfo : EIATTR_CUDA_API_VERSION
	.align		4
        /*0000*/ 	.byte	0x04, 0x37
        /*0002*/ 	.short	(.L_11 - .L_10)
.L_10:
        /*0004*/ 	.word	0x00000082


	//----- nvinfo : EIATTR_KPARAM_INFO
	.align		4
.L_11:
        /*0008*/ 	.byte	0x04, 0x17
        /*000a*/ 	.short	(.L_13 - .L_12)
.L_12:
        /*000c*/ 	.word	0x00000000
        /*0010*/ 	.short	0x0006
        /*0012*/ 	.short	0x0028
        /*0014*/ 	.byte	0x00, 0xf0, 0x21, 0x00


	//----- nvinfo : EIATTR_KPARAM_INFO
	.align		4
.L_13:
        /*0018*/ 	.byte	0x04, 0x17
        /*001a*/ 	.short	(.L_15 - .L_14)
.L_14:
        /*001c*/ 	.word	0x00000000
        /*0020*/ 	.short	0x0005
        /*0022*/ 	.short	0x0020
        /*0024*/ 	.byte	0x00, 0xf0, 0x21, 0x00


	//----- nvinfo : EIATTR_KPARAM_INFO
	.align		4
.L_15:
        /*0028*/ 	.byte	0x04, 0x17
        /*002a*/ 	.short	(.L_17 - .L_16)
.L_16:
        /*002c*/ 	.word	0x00000000
        /*0030*/ 	.short	0x0004
        /*0032*/ 	.short	0x0018
        /*0034*/ 	.byte	0x00, 0xf0, 0x21, 0x00


	//----- nvinfo : EIATTR_KPARAM_INFO
	.align		4
.L_17:
        /*0038*/ 	.byte	0x04, 0x17
        /*003a*/ 	.short	(.L_19 - .L_18)
.L_18:
        /*003c*/ 	.word	0x00000000
        /*0040*/ 	.short	0x0003
        /*0042*/ 	.short	0x0010
        /*0044*/ 	.byte	0x00, 0xf0, 0x21, 0x00


	//----- nvinfo : EIATTR_KPARAM_INFO
	.align		4
.L_19:
        /*0048*/ 	.byte	0x04, 0x17
        /*004a*/ 	.short	(.L_21 - .L_20)
.L_20:
        /*004c*/ 	.word	0x00000000
        /*0050*/ 	.short	0x0002
        /*0052*/ 	.short	0x000c
        /*0054*/ 	.byte	0x00, 0xf0, 0x11, 0x00


	//----- nvinfo : EIATTR_KPARAM_INFO
	.align		4
.L_21:
        /*0058*/ 	.byte	0x04, 0x17
        /*005a*/ 	.short	(.L_23 - .L_22)
.L_22:
        /*005c*/ 	.word	0x00000000
        /*0060*/ 	.short	0x0001
        /*0062*/ 	.short	0x0008
        /*0064*/ 	.byte	0x00, 0xf0, 0x11, 0x00


	//----- nvinfo : EIATTR_KPARAM_INFO
	.align		4
.L_23:
        /*0068*/ 	.byte	0x04, 0x17
        /*006a*/ 	.short	(.L_25 - .L_24)
.L_24:
        /*006c*/ 	.word	0x00000000
        /*0070*/ 	.short	0x0000
        /*0072*/ 	.short	0x0000
        /*0074*/ 	.byte	0x00, 0xf5, 0x21, 0x00


	//----- nvinfo : EIATTR_SPARSE_MMA_MASK
	.align		4
.L_25:
        /*0078*/ 	.byte	0x03, 0x50
        /*007a*/ 	.short	0x0000


	//----- nvinfo : EIATTR_MAXREG_COUNT
	.align		4
        /*007c*/ 	.byte	0x03, 0x1b
        /*007e*/ 	.short	0x00ff


	//----- nvinfo : EIATTR_MERCURY_ISA_VERSION
	.align		4
        /*0080*/ 	.byte	0x03, 0x5f
        /*0082*/ 	.short	0x0101


	//----- nvinfo : EIATTR_VRC_CTA_INIT_COUNT
	.align		4
        /*0084*/ 	.byte	0x02, 0x4a
	.zero		1
	.zero		1


	//----- nvinfo : EIATTR_EXIT_INSTR_OFFSETS
	.align		4
        /*0088*/ 	.byte	0x04, 0x1c
        /*008a*/ 	.short	(.L_27 - .L_26)


	//   ....[0]....
.L_26:
        /*008c*/ 	.word	0x00000070


	//   ....[1]....
        /*0090*/ 	.word	0x000000e0


	//   ....[2]....
        /*0094*/ 	.word	0x000009e0


	//   ....[3]....
        /*0098*/ 	.word	0x00001060


	//----- nvinfo : EIATTR_CRS_STACK_SIZE
	.align		4
.L_27:
        /*009c*/ 	.byte	0x04, 0x1e
        /*009e*/ 	.short	(.L_29 - .L_28)
.L_28:
        /*00a0*/ 	.word	0x00000000


	//----- nvinfo : EIATTR_CBANK_PARAM_SIZE
	.align		4
.L_29:
        /*00a4*/ 	.byte	0x03, 0x19
        /*00a6*/ 	.short	0x0030


	//----- nvinfo : EIATTR_PARAM_CBANK
	.align		4
        /*00a8*/ 	.byte	0x04, 0x0a
        /*00aa*/ 	.short	(.L_31 - .L_30)
	.align		4
.L_30:
        /*00ac*/ 	.word	index@(.nv.constant0._Z24calculate_mandlebrot_setP7pixel_tiidddd)
        /*00b0*/ 	.short	0x0380
        /*00b2*/ 	.short	0x0030


	//----- nvinfo : EIATTR_SW_WAR
	.align		4
.L_31:
        /*00b4*/ 	.byte	0x04, 0x36
        /*00b6*/ 	.short	(.L_33 - .L_32)
.L_32:
        /*00b8*/ 	.word	0x00000008
.L_33:


//--------------------- .nv.callgraph             --------------------------
	.section	.nv.callgraph,"",@"SHT_CUDA_CALLGRAPH"
	.align	4
	.sectionentsize	8
	.align		4
        /*0000*/ 	.word	0x00000000
	.align		4
        /*0004*/ 	.word	0xffffffff
	.align		4
        /*0008*/ 	.word	0x00000000
	.align		4
        /*000c*/ 	.word	0xfffffffe
	.align		4
        /*0010*/ 	.word	0x00000000
	.align		4
        /*0014*/ 	.word	0xfffffffd
	.align		4
        /*0018*/ 	.word	0x00000000
	.align		4
        /*001c*/ 	.word	0xfffffffc


//--------------------- .text._Z24calculate_mandlebrot_setP7pixel_tiidddd --------------------------
	.section	.text._Z24calculate_mandlebrot_setP7pixel_tiidddd,"ax",@progbits
	.align	128
        .global         _Z24calculate_mandlebrot_setP7pixel_tiidddd
        .type           _Z24calculate_mandlebrot_setP7pixel_tiidddd,@function
        .size           _Z24calculate_mandlebrot_setP7pixel_tiidddd,(.L_x_29 - _Z24calculate_mandlebrot_setP7pixel_tiidddd)
        .other          _Z24calculate_mandlebrot_setP7pixel_tiidddd,@"STO_CUDA_ENTRY STV_DEFAULT"
_Z24calculate_mandlebrot_setP7pixel_tiidddd:
.text._Z24calculate_mandlebrot_setP7pixel_tiidddd:
[----:B------:R-:W-:Y:S01]  /*0000*/  LDC R1, c[0x0][0x37c] ;  /* 0x0000df00ff017b82 */ /* 0x000fe20000000800 */
[----:B------:R-:W0:Y:S01]  /*0010*/  S2R R9, SR_TID.X ;  /* 0x0000000000097919 */ /* 0x000e220000002100 */
[----:B------:R-:W0:Y:S01]  /*0020*/  LDCU UR4, c[0x0][0x360] ;  /* 0x00006c00ff0477ac */ /* 0x000e220008000800 */
[----:B------:R-:W0:Y:S01]  /*0030*/  S2R R0, SR_CTAID.X ;  /* 0x0000000000007919 */ /* 0x000e220000002500 */
[----:B------:R-:W1:Y:S01]  /*0040*/  LDCU UR5, c[0x0][0x388] ;  /* 0x00007100ff0577ac */ /* 0x000e620008000800 */
[----:B0-----:R-:W-:-:S05]  /*0050*/  IMAD R9, R0, UR4, R9 ;  /* 0x0000000400097c24 */ /* 0x001fca000f8e0209 */
[----:B-1----:R-:W-:-:S13]  /*0060*/  ISETP.GE.U32.AND P0, PT, R9, UR5, PT ;  /* 0x0000000509007c0c */ /* 0x002fda000bf06070 */
[----:B------:R-:W-:Y:S05]  /*0070*/  @P0 EXIT ;  /* 0x000000000000094d */ /* 0x000fea0003800000 */
[----:B------:R-:W0:Y:S01]  /*0080*/  S2R R14, SR_TID.Y ;  /* 0x00000000000e7919 */ /* 0x000e220000002200 */
[----:B------:R-:W0:Y:S01]  /*0090*/  LDCU UR4, c[0x0][0x364] ;  /* 0x00006c80ff0477ac */ /* 0x000e220008000800 */
[----:B------:R-:W0:Y:S01]  /*00a0*/  S2R R3, SR_CTAID.Y ;  /* 0x0000000000037919 */ /* 0x000e220000002600 */
[----:B------:R-:W1:Y:S01]  /*00b0*/  LDCU UR6, c[0x0][0x38c] ;  /* 0x00007180ff0677ac */ /* 0x000e620008000800 */
[----:B0-----:R-:W-:-:S05]  /*00c0*/  IMAD R14, R3, UR4, R14 ;  /* 0x00000004030e7c24 */ /* 0x001fca000f8e020e */
[----:B-1----:R-:W-:-:S13]  /*00d0*/  ISETP.GE.U32.AND P0, PT, R14, UR6, PT ;  /* 0x000000060e007c0c */ /* 0x002fda000bf06070 */
[----:B------:R-:W-:Y:S05]  /*00e0*/  @P0 EXIT ;  /* 0x000000000000094d */ /* 0x000fea0003800000 */
[----:B------:R-:W0:Y:S01]  /*00f0*/  I2F.F64 R4, UR5 ;  /* 0x0000000500047d12 */ /* 0x000e220008201c00 */
[----:B------:R-:W-:Y:S01]  /*0100*/  IMAD.MOV.U32 R2, RZ, RZ, 0x1 ;  /* 0x00000001ff027424 */ /* 0x000fe200078e00ff */
[----:B------:R-:W1:Y:S08]  /*0110*/  LDC.64 R16, c[0x0][0x390] ;  /* 0x0000e400ff107b82 */ /* 0x000e700000000a00 */
[----:B------:R-:W1:Y:S01]  /*0120*/  LDC.64 R12, c[0x0][0x398] ;  /* 0x0000e600ff0c7b82 */ /* 0x000e620000000a00 */
[----:B0-----:R-:W0:Y:S07]  /*0130*/  MUFU.RCP64H R3, R5 ;  /* 0x0000000500037308 */ /* 0x001e2e0000001800 */
[----:B------:R-:W2:Y:S08]  /*0140*/  LDC.64 R20, c[0x0][0x3a0] ;  /* 0x0000e800ff147b82 */ /* 0x000eb00000000a00 */
[----:B------:R-:W2:Y:S01]  /*0150*/  LDC.64 R18, c[0x0][0x3a8] ;  /* 0x0000ea00ff127b82 */ /* 0x000ea20000000a00 */
[----:B0-----:R-:W-:-:S08]  /*0160*/  DFMA R6, -R4, R2, 1 ;  /* 0x3ff000000406742b */ /* 0x001fd00000000102 */
[----:B------:R-:W-:-:S08]  /*0170*/  DFMA R6, R6, R6, R6 ;  /* 0x000000060606722b */ /* 0x000fd00000000006 */
[----:B------:R-:W-:Y:S02]  /*0180*/  DFMA R2, R2, R6, R2 ;  /* 0x000000060202722b */ /* 0x000fe40000000002 */
[----:B-1----:R-:W-:Y:S01]  /*0190*/  DADD R6, R12, -R16 ;  /* 0x000000000c067229 */ /* 0x002fe20000000810 */
[----:B------:R-:W0:Y:S01]  /*01a0*/  LDC.64 R16, c[0x0][0x380] ;  /* 0x0000e000ff107b82 */ /* 0x000e220000000a00 */
[----:B--2---:R-:W-:-:S04]  /*01b0*/  DADD R18, R18, -R20 ;  /* 0x0000000012127229 */ /* 0x004fc80000000814 */
[----:B------:R-:W-:-:S04]  /*01c0*/  DFMA R10, -R4, R2, 1 ;  /* 0x3ff00000040a742b */ /* 0x000fc80000000102 */
[----:B------:R-:W-:-:S04]  /*01d0*/  FSETP.GEU.AND P1, PT, |R7|, 6.5827683646048100446e-37, PT ;  /* 0x036000000700780b */ /* 0x000fc80003f2e200 */
[----:B------:R-:W-:-:S08]  /*01e0*/  DFMA R2, R2, R10, R2 ;  /* 0x0000000a0202722b */ /* 0x000fd00000000002 */
[----:B------:R-:W-:-:S08]  /*01f0*/  DMUL R10, R2, R6 ;  /* 0x00000006020a7228 */ /* 0x000fd00000000000 */
[----:B------:R-:W-:-:S08]  /*0200*/  DFMA R12, -R4, R10, R6 ;  /* 0x0000000a040c722b */ /* 0x000fd00000000106 */
[----:B------:R-:W-:Y:S02]  /*0210*/  DFMA R2, R2, R12, R10 ;  /* 0x0000000c0202722b */ /* 0x000fe4000000000a */
[----:B------:R1:W2:Y:S01]  /*0220*/  I2F.F64 R12, R9 ;  /* 0x00000009000c7312 */ /* 0x0002a20000201c00 */
[----:B------:R-:W-:-:S04]  /*0230*/  IMAD R11, R14, UR5, R9 ;  /* 0x000000050e0b7c24 */ /* 0x000fc8000f8e0209 */
[----:B0-----:R-:W-:-:S04]  /*0240*/  IMAD.WIDE R16, R11, 0xc, R16 ;  /* 0x0000000c0b107825 */ /* 0x001fc800078e0210 */
[----:B------:R-:W-:-:S05]  /*0250*/  FFMA R0, RZ, R5, R3 ;  /* 0x00000005ff007223 */ /* 0x000fca0000000003 */
[----:B------:R-:W-:-:S13]  /*0260*/  FSETP.GT.AND P0, PT, |R0|, 1.469367938527859385e-39, PT ;  /* 0x001000000000780b */ /* 0x000fda0003f04200 */
[----:B-12---:R-:W-:Y:S05]  /*0270*/  @P0 BRA P1, `(.L_x_0) ;  /* 0x0000000000200947 */ /* 0x006fea0000800000 */
[----:B------:R-:W-:Y:S01]  /*0280*/  IMAD.MOV.U32 R2, RZ, RZ, R6 ;  /* 0x000000ffff027224 */ /* 0x000fe200078e0006 */
[----:B------:R-:W-:Y:S01]  /*0290*/  MOV R9, R5 ;  /* 0x0000000500097202 */ /* 0x000fe20000000f00 */
[----:B------:R-:W-:Y:S01]  /*02a0*/  IMAD.MOV.U32 R3, RZ, RZ, R7 ;  /* 0x000000ffff037224 */ /* 0x000fe200078e0007 */
[----:B------:R-:W-:Y:S01]  /*02b0*/  MOV R0, 0x2e0 ;  /* 0x000002e000007802 */ /* 0x000fe20000000f00 */
[----:B------:R-:W-:-:S07]  /*02c0*/  IMAD.MOV.U32 R8, RZ, RZ, R4 ;  /* 0x000000ffff087224 */ /* 0x000fce00078e0004 */
[----:B------:R-:W-:Y:S05]  /*02d0*/  CALL.REL.NOINC `($__internal_0_$__cuda_sm20_div_rn_f64_full) ;  /* 0x0000000c00647944 */ /* 0x000fea0003c00000 */
[----:B------:R-:W-:Y:S02]  /*02e0*/  IMAD.MOV.U32 R2, RZ, RZ, R4 ;  /* 0x000000ffff027224 */ /* 0x000fe400078e0004 */
[----:B------:R-:W-:-:S07]  /*02f0*/  IMAD.MOV.U32 R3, RZ, RZ, R5 ;  /* 0x000000ffff037224 */ /* 0x000fce00078e0005 */
.L_x_0:
[----:B------:R-:W0:Y:S01]  /*0300*/  LDCU UR4, c[0x0][0x38c] ;  /* 0x00007180ff0477ac */ /* 0x000e220008000800 */
[----:B------:R-:W-:Y:S01]  /*0310*/  IMAD.MOV.U32 R4, RZ, RZ, 0x1 ;  /* 0x00000001ff047424 */ /* 0x000fe200078e00ff */
[----:B------:R-:W-:Y:S01]  /*0320*/  FSETP.GEU.AND P1, PT, |R19|, 6.5827683646048100446e-37, PT ;  /* 0x036000001300780b */ /* 0x000fe20003f2e200 */
[----:B------:R-:W-:Y:S08]  /*0330*/  I2F.F64.U32 R14, R14 ;  /* 0x0000000e000e7312 */ /* 0x000ff00000201800 */
[----:B0-----:R-:W0:Y:S01]  /*0340*/  I2F.F64 R6, UR4 ;  /* 0x0000000400067d12 */ /* 0x001e220008201c00 */
[----:B------:R-:W1:Y:S07]  /*0350*/  LDCU.64 UR4, c[0x0][0x390] ;  /* 0x00007200ff0477ac */ /* 0x000e6e0008000a00 */
[----:B0-----:R-:W0:Y:S01]  /*0360*/  MUFU.RCP64H R5, R7 ;  /* 0x0000000700057308 */ /* 0x001e220000001800 */
[----:B-1----:R-:W-:-:S02]  /*0370*/  DFMA R12, R12, R2, UR4 ;  /* 0x000000040c0c7e2b */ /* 0x002fc40008000002 */
[----:B0-----:R-:W-:-:S08]  /*0380*/  DFMA R8, -R6, R4, 1 ;  /* 0x3ff000000608742b */ /* 0x001fd00000000104 */
[----:B------:R-:W-:-:S08]  /*0390*/  DFMA R8, R8, R8, R8 ;  /* 0x000000080808722b */ /* 0x000fd00000000008 */
[----:B------:R-:W-:-:S08]  /*03a0*/  DFMA R8, R4, R8, R4 ;  /* 0x000000080408722b */ /* 0x000fd00000000004 */
[----:B------:R-:W-:-:S08]  /*03b0*/  DFMA R4, -R6, R8, 1 ;  /* 0x3ff000000604742b */ /* 0x000fd00000000108 */
[----:B------:R-:W-:-:S08]  /*03c0*/  DFMA R4, R8, R4, R8 ;  /* 0x000000040804722b */ /* 0x000fd00000000008 */
[----:B------:R-:W-:-:S08]  /*03d0*/  DMUL R8, R4, R18 ;  /* 0x0000001204087228 */ /* 0x000fd00000000000 */
[----:B------:R-:W-:-:S08]  /*03e0*/  DFMA R10, -R6, R8, R18 ;  /* 0x00000008060a722b */ /* 0x000fd00000000112 */
[----:B------:R-:W-:-:S10]  /*03f0*/  DFMA R4, R4, R10, R8 ;  /* 0x0000000a0404722b */ /* 0x000fd40000000008 */
[----:B------:R-:W-:-:S05]  /*0400*/  FFMA R0, RZ, R7, R5 ;  /* 0x00000007ff007223 */ /* 0x000fca0000000005 */
[----:B------:R-:W-:-:S13]  /*0410*/  FSETP.GT.AND P0, PT, |R0|, 1.469367938527859385e-39, PT ;  /* 0x001000000000780b */ /* 0x000fda0003f04200 */
[----:B------:R-:W-:Y:S05]  /*0420*/  @P0 BRA P1, `(.L_x_1) ;  /* 0x0000000000180947 */ /* 0x000fea0000800000 */
[----:B------:R-:W-:Y:S01]  /*0430*/  IMAD.MOV.U32 R2, RZ, RZ, R18 ;  /* 0x000000ffff027224 */ /* 0x000fe200078e0012 */
[----:B------:R-:W-:Y:S01]  /*0440*/  MOV R3, R19 ;  /* 0x0000001300037202 */ /* 0x000fe20000000f00 */
[----:B------:R-:W-:Y:S01]  /*0450*/  IMAD.MOV.U32 R8, RZ, RZ, R6 ;  /* 0x000000ffff087224 */ /* 0x000fe200078e0006 */
[----:B------:R-:W-:Y:S01]  /*0460*/  MOV R0, 0x490 ;  /* 0x0000049000007802 */ /* 0x000fe20000000f00 */
[----:B------:R-:W-:-:S07]  /*0470*/  IMAD.MOV.U32 R9, RZ, RZ, R7 ;  /* 0x000000ffff097224 */ /* 0x000fce00078e0007 */
[----:B------:R-:W-:Y:S05]  /*0480*/  CALL.REL.NOINC `($__internal_0_$__cuda_sm20_div_rn_f64_full) ;  /* 0x0000000800f87944 */ /* 0x000fea0003c00000 */
.L_x_1:
[----:B------:R-:W0:Y:S01]  /*0490*/  LDCU.64 UR6, c[0x0][0x3a0] ;  /* 0x00007400ff0677ac */ /* 0x000e220008000a00 */
[----:B------:R-:W-:Y:S01]  /*04a0*/  BSSY.RECONVERGENT B0, `(.L_x_2) ;  /* 0x0000062000007945 */ /* 0x000fe20003800200 */
[----:B------:R-:W-:Y:S01]  /*04b0*/  IMAD.MOV.U32 R0, RZ, RZ, RZ ;  /* 0x000000ffff007224 */ /* 0x000fe200078e00ff */
[----:B------:R-:W-:Y:S01]  /*04c0*/  CS2R R2, SRZ ;  /* 0x0000000000027805 */ /* 0x000fe2000001ff00 */
[----:B------:R-:W1:Y:S01]  /*04d0*/  LDCU.64 UR4, c[0x0][0x358] ;  /* 0x00006b00ff0477ac */ /* 0x000e620008000a00 */
[----:B0-----:R-:W-:Y:S01]  /*04e0*/  DFMA R14, R14, R4, UR6 ;  /* 0x000000060e0e7e2b */ /* 0x001fe20008000004 */
[----:B------:R-:W-:-:S10]  /*04f0*/  CS2R R4, SRZ ;  /* 0x0000000000047805 */ /* 0x000fd4000001ff00 */
.L_x_11:
[----:B------:R-:W-:Y:S02]  /*0500*/  DMUL R6, R2, R2 ;  /* 0x0000000202067228 */ /* 0x000fe40000000000 */
[----:B------:R-:W-:-:S06]  /*0510*/  DADD R8, R4, R4 ;  /* 0x0000000004087229 */ /* 0x000fcc0000000004 */
[----:B------:R-:W-:Y:S02]  /*0520*/  DFMA R6, R4, R4, -R6 ;  /* 0x000000040406722b */ /* 0x000fe40000000806 */
[----:B------:R-:W-:-:S06]  /*0530*/  DFMA R8, R8, R2, R14 ;  /* 0x000000020808722b */ /* 0x000fcc000000000e */
[----:B------:R-:W-:Y:S02]  /*0540*/  DADD R6, R12, R6 ;  /* 0x000000000c067229 */ /* 0x000fe40000000006 */
[----:B------:R-:W-:-:S06]  /*0550*/  DMUL R4, R8, R8 ;  /* 0x0000000808047228 */ /* 0x000fcc0000000000 */
[----:B------:R-:W-:-:S08]  /*0560*/  DMUL R2, R6, R6 ;  /* 0x0000000606027228 */ /* 0x000fd00000000000 */
[----:B------:R-:W-:-:S08]  /*0570*/  DADD R10, R2, R4 ;  /* 0x00000000020a7229 */ /* 0x000fd00000000004 */
[----:B------:R-:W-:-:S14]  /*0580*/  DSETP.GT.AND P0, PT, R10, 4, PT ;  /* 0x401000000a00742a */ /* 0x000fdc0003f04000 */
[----:B------:R-:W-:Y:S05]  /*0590*/  @P0 BRA `(.L_x_3) ;  /* 0x0000000400480947 */ /* 0x000fea0003800000 */
[----:B------:R-:W-:Y:S02]  /*05a0*/  DADD R2, R2, -R4 ;  /* 0x0000000002027229 */ /* 0x000fe40000000804 */
[----:B------:R-:W-:-:S06]  /*05b0*/  DADD R4, R6, R6 ;  /* 0x0000000006047229 */ /* 0x000fcc0000000006 */
[----:B------:R-:W-:Y:S02]  /*05c0*/  DADD R6, R12, R2 ;  /* 0x000000000c067229 */ /* 0x000fe40000000002 */
[----:B------:R-:W-:-:S06]  /*05d0*/  DFMA R8, R8, R4, R14 ;  /* 0x000000040808722b */ /* 0x000fcc000000000e */
[----:B------:R-:W-:Y:S02]  /*05e0*/  DMUL R2, R6, R6 ;  /* 0x0000000606027228 */ /* 0x000fe40000000000 */
        /* <DEDUP_REMOVED lines=53> */
[----:B------:R-:W-:-:S08]  /*0940*/  DMUL R6, R4, R4 ;  /* 0x0000000404067228 */ /* 0x000fd00000000000 */
[----:B------:R-:W-:-:S08]  /*0950*/  DFMA R6, R2, R2, R6 ;  /* 0x000000020206722b */ /* 0x000fd00000000006 */
[----:B------:R-:W-:-:S14]  /*0960*/  DSETP.GT.AND P0, PT, R6, 4, PT ;  /* 0x401000000600742a */ /* 0x000fdc0003f04000 */
[----:B------:R-:W-:Y:S05]  /*0970*/  @P0 BRA `(.L_x_10) ;  /* 0x00000000001c0947 */ /* 0x000fea0003800000 */
[----:B------:R-:W-:-:S05]  /*0980*/  VIADD R0, R0, 0x8 ;  /* 0x0000000800007836 */ /* 0x000fca0000000000 */
[----:B------:R-:W-:-:S13]  /*0990*/  ISETP.NE.AND P0, PT, R0, 0x3e8, PT ;  /* 0x000003e80000780c */ /* 0x000fda0003f05270 */
[----:B------:R-:W-:Y:S05]  /*09a0*/  @P0 BRA `(.L_x_11) ;  /* 0xfffffff800d40947 */ /* 0x000fea000383ffff */
[----:B-1----:R-:W-:Y:S04]  /*09b0*/  STG.E desc[UR4][R16.64], RZ ;  /* 0x000000ff10007986 */ /* 0x002fe8000c101904 */
[----:B------:R-:W-:Y:S04]  /*09c0*/  STG.E desc[UR4][R16.64+0x4], RZ ;  /* 0x000004ff10007986 */ /* 0x000fe8000c101904 */
[----:B------:R-:W-:Y:S01]  /*09d0*/  STG.E desc[UR4][R16.64+0x8], RZ ;  /* 0x000008ff10007986 */ /* 0x000fe2000c101904 */
[----:B------:R-:W-:Y:S05]  /*09e0*/  EXIT ;  /* 0x000000000000794d */ /* 0x000fea0003800000 */
.L_x_10:
[----:B------:R-:W-:Y:S01]  /*09f0*/  IADD3 R0, PT, PT, R0, 0x7, RZ ;  /* 0x0000000700007810 */ /* 0x000fe20007ffe0ff */
[----:B------:R-:W-:Y:S06]  /*0a00*/  BRA `(.L_x_3) ;  /* 0x00000000002c7947 */ /* 0x000fec0003800000 */
.L_x_9:
[----:B------:R-:W-:Y:S01]  /*0a10*/  VIADD R0, R0, 0x6 ;  /* 0x0000000600007836 */ /* 0x000fe20000000000 */
[----:B------:R-:W-:Y:S06]  /*0a20*/  BRA `(.L_x_3) ;  /* 0x0000000000247947 */ /* 0x000fec0003800000 */
.L_x_8:
[----:B------:R-:W-:Y:S01]  /*0a30*/  VIADD R0, R0, 0x5 ;  /* 0x0000000500007836 */ /* 0x000fe20000000000 */
[----:B------:R-:W-:Y:S06]  /*0a40*/  BRA `(.L_x_3) ;  /* 0x00000000001c7947 */ /* 0x000fec0003800000 */
.L_x_7:
[----:B------:R-:W-:Y:S01]  /*0a50*/  VIADD R0, R0, 0x4 ;  /* 0x0000000400007836 */ /* 0x000fe20000000000 */
[----:B------:R-:W-:Y:S06]  /*0a60*/  BRA `(.L_x_3) ;  /* 0x0000000000147947 */ /* 0x000fec0003800000 */
.L_x_6:
[----:B------:R-:W-:Y:S01]  /*0a70*/  VIADD R0, R0, 0x3 ;  /* 0x0000000300007836 */ /* 0x000fe20000000000 */
[----:B------:R-:W-:Y:S06]  /*0a80*/  BRA `(.L_x_3) ;  /* 0x00000000000c7947 */ /* 0x000fec0003800000 */
.L_x_5:
[----:B------:R-:W-:Y:S01]  /*0a90*/  IADD3 R0, PT, PT, R0, 0x2, RZ ;  /* 0x0000000200007810 */ /* 0x000fe20007ffe0ff */
[----:B------:R-:W-:Y:S06]  /*0aa0*/  BRA `(.L_x_3) ;  /* 0x0000000000047947 */ /* 0x000fec0003800000 */
.L_x_4:
[----:B------:R-:W-:-:S07]  /*0ab0*/  VIADD R0, R0, 0x1 ;  /* 0x0000000100007836 */ /* 0x000fce0000000000 */
.L_x_3:
[----:B-1----:R-:W-:Y:S05]  /*0ac0*/  BSYNC.RECONVERGENT B0 ;  /* 0x0000000000007941 */ /* 0x002fea0003800200 */
.L_x_2:
[----:B------:R-:W0:Y:S01]  /*0ad0*/  MUFU.RCP64H R3, 1000 ;  /* 0x408f400000037908 */ /* 0x000e220000001800 */
[----:B------:R-:W-:Y:S01]  /*0ae0*/  IMAD.MOV.U32 R6, RZ, RZ, 0x0 ;  /* 0x00000000ff067424 */ /* 0x000fe200078e00ff */
[----:B------:R-:W-:Y:S01]  /*0af0*/  BSSY.RECONVERGENT B0, `(.L_x_12) ;  /* 0x0000018000007945 */ /* 0x000fe20003800200 */
[----:B------:R-:W-:Y:S02]  /*0b00*/  IMAD.MOV.U32 R7, RZ, RZ, 0x408f4000 ;  /* 0x408f4000ff077424 */ /* 0x000fe400078e00ff */
[----:B------:R-:W-:-:S03]  /*0b10*/  IMAD.MOV.U32 R2, RZ, RZ, 0x1 ;  /* 0x00000001ff027424 */ /* 0x000fc600078e00ff */
[----:B------:R-:W1:Y:S03]  /*0b20*/  I2F.F64.U32 R8, R0 ;  /* 0x0000000000087312 */ /* 0x000e660000201800 */
[----:B0-----:R-:W-:Y:S01]  /*0b30*/  DFMA R4, R2, -R6, 1 ;  /* 0x3ff000000204742b */ /* 0x001fe20000000806 */
[----:B-1----:R-:W-:-:S07]  /*0b40*/  FSETP.GEU.AND P1, PT, |R9|, 6.5827683646048100446e-37, PT ;  /* 0x036000000900780b */ /* 0x002fce0003f2e200 */
[----:B------:R-:W-:-:S08]  /*0b50*/  DFMA R4, R4, R4, R4 ;  /* 0x000000040404722b */ /* 0x000fd00000000004 */
[----:B------:R-:W-:-:S08]  /*0b60*/  DFMA R4, R2, R4, R2 ;  /* 0x000000040204722b */ /* 0x000fd00000000002 */
[----:B------:R-:W-:-:S08]  /*0b70*/  DFMA R2, R4, -R6, 1 ;  /* 0x3ff000000402742b */ /* 0x000fd00000000806 */
[----:B------:R-:W-:-:S08]  /*0b80*/  DFMA R2, R4, R2, R4 ;  /* 0x000000020402722b */ /* 0x000fd00000000004 */
[----:B------:R-:W-:-:S08]  /*0b90*/  DMUL R4, R8, R2 ;  /* 0x0000000208047228 */ /* 0x000fd00000000000 */
[----:B------:R-:W-:-:S08]  /*0ba0*/  DFMA R6, R4, -1000, R8 ;  /* 0xc08f40000406782b */ /* 0x000fd00000000008 */
[----:B------:R-:W-:-:S10]  /*0bb0*/  DFMA R2, R2, R6, R4 ;  /* 0x000000060202722b */ /* 0x000fd40000000004 */
[----:B------:R-:W-:-:S05]  /*0bc0*/  FFMA R4, RZ, 4.4765625, R3 ;  /* 0x408f4000ff047823 */ /* 0x000fca0000000003 */
[----:B------:R-:W-:-:S13]  /*0bd0*/  FSETP.GT.AND P0, PT, |R4|, 1.469367938527859385e-39, PT ;  /* 0x001000000400780b */ /* 0x000fda0003f04200 */
[----:B------:R-:W-:Y:S05]  /*0be0*/  @P0 BRA P1, `(.L_x_13) ;  /* 0x0000000000200947 */ /* 0x000fea0000800000 */
[----:B------:R-:W-:Y:S01]  /*0bf0*/  MOV R2, R8 ;  /* 0x0000000800027202 */ /* 0x000fe20000000f00 */
[----:B------:R-:W-:Y:S01]  /*0c00*/  IMAD.MOV.U32 R3, RZ, RZ, R9 ;  /* 0x000000ffff037224 */ /* 0x000fe200078e0009 */
[----:B------:R-:W-:Y:S01]  /*0c10*/  MOV R0, 0xc50 ;  /* 0x00000c5000007802 */ /* 0x000fe20000000f00 */
[----:B------:R-:W-:Y:S02]  /*0c20*/  IMAD.MOV.U32 R8, RZ, RZ, RZ ;  /* 0x000000ffff087224 */ /* 0x000fe400078e00ff */
[----:B------:R-:W-:-:S07]  /*0c30*/  IMAD.MOV.U32 R9, RZ, RZ, 0x408f4000 ;  /* 0x408f4000ff097424 */ /* 0x000fce00078e00ff */
[----:B------:R-:W-:Y:S05]  /*0c40*/  CALL.REL.NOINC `($__internal_0_$__cuda_sm20_div_rn_f64_full) ;  /* 0x0000000400087944 */ /* 0x000fea0003c00000 */
[----:B------:R-:W-:Y:S01]  /*0c50*/  IMAD.MOV.U32 R2, RZ, RZ, R4 ;  /* 0x000000ffff027224 */ /* 0x000fe200078e0004 */
[----:B------:R-:W-:-:S07]  /*0c60*/  MOV R3, R5 ;  /* 0x0000000500037202 */ /* 0x000fce0000000f00 */
.L_x_13:
[----:B------:R-:W-:Y:S05]  /*0c70*/  BSYNC.RECONVERGENT B0 ;  /* 0x0000000000007941 */ /* 0x000fea0003800200 */
.L_x_12:
[----:B------:R-:W0:Y:S01]  /*0c80*/  MUFU.RSQ64H R5, R3 ;  /* 0x0000000300057308 */ /* 0x000e220000001c00 */
[----:B------:R-:W-:Y:S01]  /*0c90*/  VIADD R4, R3, 0xfcb00000 ;  /* 0xfcb0000003047836 */ /* 0x000fe20000000000 */
[----:B------:R-:W-:Y:S01]  /*0ca0*/  BSSY.RECONVERGENT B0, `(.L_x_14) ;  /* 0x000001a000007945 */ /* 0x000fe20003800200 */
[----:B------:R-:W-:Y:S02]  /*0cb0*/  IMAD.MOV.U32 R10, RZ, RZ, 0x0 ;  /* 0x00000000ff0a7424 */ /* 0x000fe400078e00ff */
[----:B------:R-:W-:Y:S01]  /*0cc0*/  IMAD.MOV.U32 R11, RZ, RZ, 0x3fd80000 ;  /* 0x3fd80000ff0b7424 */ /* 0x000fe200078e00ff */
[----:B------:R-:W-:Y:S01]  /*0cd0*/  ISETP.GE.U32.AND P0, PT, R4, 0x7ca00000, PT ;  /* 0x7ca000000400780c */ /* 0x000fe20003f06070 */
[----:B0-----:R-:W-:-:S08]  /*0ce0*/  DMUL R6, R4, R4 ;  /* 0x0000000404067228 */ /* 0x001fd00000000000 */
[----:B------:R-:W-:Y:S02]  /*0cf0*/  DFMA R8, -R6, R2, 1 ;  /* 0x3ff000000608742b */ /* 0x000fe40000000102 */
[----:B------:R-:W-:-:S06]  /*0d00*/  DMUL R6, R2, 255 ;  /* 0x406fe00002067828 */ /* 0x000fcc0000000000 */
[----:B------:R-:W-:Y:S01]  /*0d10*/  DFMA R10, R8, R10, 0.5 ;  /* 0x3fe00000080a742b */ /* 0x000fe2000000000a */
[----:B------:R0:W1:Y:S01]  /*0d20*/  F2I.F64.TRUNC R19, R6 ;  /* 0x0000000600137311 */ /* 0x000062000030d100 */
[----:B------:R-:W-:-:S08]  /*0d30*/  DMUL R8, R4, R8 ;  /* 0x0000000804087228 */ /* 0x000fd00000000000 */
[----:B0-----:R-:W-:Y:S01]  /*0d40*/  DFMA R6, R10, R8, R4 ;  /* 0x000000080a06722b */ /* 0x001fe20000000004 */
[----:B-1----:R0:W-:Y:S07]  /*0d50*/  STG.E desc[UR4][R16.64], R19 ;  /* 0x0000001310007986 */ /* 0x0021ee000c101904 */
[----:B------:R-:W-:Y:S02]  /*0d60*/  DMUL R12, R6, R2 ;  /* 0x00000002060c7228 */ /* 0x000fe40000000000 */
[----:B------:R-:W-:Y:S01]  /*0d70*/  VIADD R11, R7, 0xfff00000 ;  /* 0xfff00000070b7836 */ /* 0x000fe20000000000 */
[----:B------:R-:W-:-:S05]  /*0d80*/  MOV R10, R6 ;  /* 0x00000006000a7202 */ /* 0x000fca0000000f00 */
[----:B------:R-:W-:-:S08]  /*0d90*/  DFMA R14, R12, -R12, R2 ;  /* 0x8000000c0c0e722b */ /* 0x000fd00000000002 */
[----:B------:R-:W-:Y:S01]  /*0da0*/  DFMA R8, R14, R10, R12 ;  /* 0x0000000a0e08722b */ /* 0x000fe2000000000c */
[----:B0-----:R-:W-:Y:S10]  /*0db0*/  @!P0 BRA `(.L_x_15) ;  /* 0x0000000000208947 */ /* 0x001ff40003800000 */
[----:B------:R-:W-:Y:S01]  /*0dc0*/  IMAD.MOV.U32 R9, RZ, RZ, R4 ;  /* 0x000000ffff097224 */ /* 0x000fe200078e0004 */
[----:B------:R-:W-:Y:S01]  /*0dd0*/  MOV R4, R2 ;  /* 0x0000000200047202 */ /* 0x000fe20000000f00 */
[----:B------:R-:W-:Y:S01]  /*0de0*/  IMAD.MOV.U32 R8, RZ, RZ, R14 ;  /* 0x000000ffff087224 */ /* 0x000fe200078e000e */
[----:B------:R-:W-:Y:S01]  /*0df0*/  MOV R0, 0xe40 ;  /* 0x00000e4000007802 */ /* 0x000fe20000000f00 */
[----:B------:R-:W-:Y:S02]  /*0e00*/  IMAD.MOV.U32 R10, RZ, RZ, R12 ;  /* 0x000000ffff0a7224 */ /* 0x000fe400078e000c */
[----:B------:R-:W-:Y:S02]  /*0e10*/  IMAD.MOV.U32 R7, RZ, RZ, R11 ;  /* 0x000000ffff077224 */ /* 0x000fe400078e000b */
[----:B------:R-:W-:-:S07]  /*0e20*/  IMAD.MOV.U32 R5, RZ, RZ, R3 ;  /* 0x000000ffff057224 */ /* 0x000fce00078e0003 */
[----:B------:R-:W-:Y:S05]  /*0e30*/  CALL.REL.NOINC `($__internal_1_$__cuda_sm20_dsqrt_rn_f64_mediumpath_v1) ;  /* 0x0000000800087944 */ /* 0x000fea0003c00000 */
.L_x_15:
[----:B------:R-:W-:Y:S05]  /*0e40*/  BSYNC.RECONVERGENT B0 ;  /* 0x0000000000007941 */ /* 0x000fea0003800200 */
.L_x_14:
[----:B------:R-:W-:Y:S01]  /*0e50*/  DADD R4, -R2, 1 ;  /* 0x3ff0000002047429 */ /* 0x000fe20000000100 */
[----:B------:R-:W-:Y:S01]  /*0e60*/  IMAD.MOV.U32 R10, RZ, RZ, 0x0 ;  /* 0x00000000ff0a7424 */ /* 0x000fe200078e00ff */
[----:B------:R-:W-:Y:S01]  /*0e70*/  DMUL R8, R8, 255 ;  /* 0x406fe00008087828 */ /* 0x000fe20000000000 */
[----:B------:R-:W-:Y:S01]  /*0e80*/  IMAD.MOV.U32 R11, RZ, RZ, 0x3fd80000 ;  /* 0x3fd80000ff0b7424 */ /* 0x000fe200078e00ff */
[----:B------:R-:W-:Y:S02]  /*0e90*/  BSSY.RECONVERGENT B0, `(.L_x_16) ;  /* 0x0000019000007945 */ /* 0x000fe40003800200 */
[----:B------:R-:W0:Y:S04]  /*0ea0*/  MUFU.RSQ64H R3, R5 ;  /* 0x0000000500037308 */ /* 0x000e280000001c00 */
[----:B------:R-:W-:-:S04]  /*0eb0*/  VIADD R2, R5, 0xfcb00000 ;  /* 0xfcb0000005027836 */ /* 0x000fc80000000000 */
[----:B------:R-:W1:Y:S01]  /*0ec0*/  F2I.F64.TRUNC R19, R8 ;  /* 0x0000000800137311 */ /* 0x000e62000030d100 */
[----:B------:R-:W-:Y:S01]  /*0ed0*/  ISETP.GE.U32.AND P0, PT, R2, 0x7ca00000, PT ;  /* 0x7ca000000200780c */ /* 0x000fe20003f06070 */
[----:B0-----:R-:W-:Y:S01]  /*0ee0*/  DMUL R6, R2, R2 ;  /* 0x0000000202067228 */ /* 0x001fe20000000000 */
[----:B-1----:R0:W-:Y:S07]  /*0ef0*/  STG.E desc[UR4][R16.64+0x4], R19 ;  /* 0x0000041310007986 */ /* 0x0021ee000c101904 */
[----:B------:R-:W-:-:S08]  /*0f00*/  DFMA R6, R4, -R6, 1 ;  /* 0x3ff000000406742b */ /* 0x000fd00000000806 */
[----:B------:R-:W-:Y:S02]  /*0f10*/  DFMA R10, R6, R10, 0.5 ;  /* 0x3fe00000060a742b */ /* 0x000fe4000000000a */
[----:B------:R-:W-:-:S08]  /*0f20*/  DMUL R6, R2, R6 ;  /* 0x0000000602067228 */ /* 0x000fd00000000000 */
[----:B------:R-:W-:-:S08]  /*0f30*/  DFMA R14, R10, R6, R2 ;  /* 0x000000060a0e722b */ /* 0x000fd00000000002 */
[----:B------:R-:W-:Y:S02]  /*0f40*/  DMUL R10, R4, R14 ;  /* 0x0000000e040a7228 */ /* 0x000fe40000000000 */
[----:B------:R-:W-:Y:S01]  /*0f50*/  IADD3 R7, PT, PT, R15, -0x100000, RZ ;  /* 0xfff000000f077810 */ /* 0x000fe20007ffe0ff */
[----:B------:R-:W-:-:S05]  /*0f60*/  IMAD.MOV.U32 R6, RZ, RZ, R14 ;  /* 0x000000ffff067224 */ /* 0x000fca00078e000e */
[----:B------:R-:W-:-:S08]  /*0f70*/  DFMA R8, R10, -R10, R4 ;  /* 0x8000000a0a08722b */ /* 0x000fd00000000004 */
[----:B------:R-:W-:Y:S01]  /*0f80*/  DFMA R12, R8, R6, R10 ;  /* 0x00000006080c722b */ /* 0x000fe2000000000a */
[----:B0-----:R-:W-:Y:S10]  /*0f90*/  @!P0 BRA `(.L_x_17) ;  /* 0x0000000000208947 */ /* 0x001ff40003800000 */
[----:B------:R-:W-:Y:S01]  /*0fa0*/  IMAD.MOV.U32 R15, RZ, RZ, R9 ;  /* 0x000000ffff0f7224 */ /* 0x000fe200078e0009 */
[----:B------:R-:W-:Y:S01]  /*0fb0*/  MOV R9, R2 ;  /* 0x0000000200097202 */ /* 0x000fe20000000f00 */
[----:B------:R-:W-:Y:S01]  /*0fc0*/  IMAD.MOV.U32 R6, RZ, RZ, R14 ;  /* 0x000000ffff067224 */ /* 0x000fe200078e000e */
[----:B------:R-:W-:Y:S01]  /*0fd0*/  MOV R0, 0x1000 ;  /* 0x0000100000007802 */ /* 0x000fe20000000f00 */
[----:B------:R-:W-:-:S07]  /*0fe0*/  IMAD.MOV.U32 R13, RZ, RZ, R11 ;  /* 0x000000ffff0d7224 */ /* 0x000fce00078e000b */
[----:B------:R-:W-:Y:S05]  /*0ff0*/  CALL.REL.NOINC `($__internal_1_$__cuda_sm20_dsqrt_rn_f64_mediumpath_v1) ;  /* 0x0000000400987944 */ /* 0x000fea0003c00000 */
[----:B------:R-:W-:Y:S02]  /*1000*/  IMAD.MOV.U32 R12, RZ, RZ, R8 ;  /* 0x000000ffff0c7224 */ /* 0x000fe400078e0008 */
[----:B------:R-:W-:-:S07]  /*1010*/  IMAD.MOV.U32 R13, RZ, RZ, R9 ;  /* 0x000000ffff0d7224 */ /* 0x000fce00078e0009 */
.L_x_17:
[----:B------:R-:W-:Y:S05]  /*1020*/  BSYNC.RECONVERGENT B0 ;  /* 0x0000000000007941 */ /* 0x000fea0003800200 */
.L_x_16:
[----:B------:R-:W-:-:S10]  /*1030*/  DMUL R12, R12, 50 ;  /* 0x404900000c0c7828 */ /* 0x000fd40000000000 */
[----:B------:R-:W0:Y:S02]  /*1040*/  F2I.F64.TRUNC R13, R12 ;  /* 0x0000000c000d7311 */ /* 0x000e24000030d100 */
[----:B0-----:R-:W-:Y:S01]  /*1050*/  STG.E desc[UR4][R16.64+0x8], R13 ;  /* 0x0000080d10007986 */ /* 0x001fe2000c101904 */
[----:B------:R-:W-:Y:S05]  /*1060*/  EXIT ;  /* 0x000000000000794d */ /* 0x000fea0003800000 */
        .weak           $__internal_0_$__cuda_sm20_div_rn_f64_full
        .type           $__internal_0_$__cuda_sm20_div_rn_f64_full,@function
        .size           $__internal_0_$__cuda_sm20_div_rn_f64_full,($__internal_1_$__cuda_sm20_dsqrt_rn_f64_mediumpath_v1 - $__internal_0_$__cuda_sm20_div_rn_f64_full)
$__internal_0_$__cuda_sm20_div_rn_f64_full:
[C---:B------:R-:W-:Y:S01]  /*1070*/  FSETP.GEU.AND P0, PT, |R9|.reuse, 1.469367938527859385e-39, PT ;  /* 0x001000000900780b */ /* 0x040fe20003f0e200 */
[----:B------:R-:W-:Y:S01]  /*1080*/  IMAD.MOV.U32 R4, RZ, RZ, 0x1 ;  /* 0x00000001ff047424 */ /* 0x000fe200078e00ff */
[----:B------:R-:W-:Y:S01]  /*1090*/  LOP3.LUT R10, R9, 0x800fffff, RZ, 0xc0, !PT ;  /* 0x800fffff090a7812 */ /* 0x000fe200078ec0ff */
[----:B------:R-:W-:Y:S01]  /*10a0*/  IMAD.MOV.U32 R6, RZ, RZ, R2 ;  /* 0x000000ffff067224 */ /* 0x000fe200078e0002 */
[----:B------:R-:W-:Y:S01]  /*10b0*/  MOV R7, R3 ;  /* 0x0000000300077202 */ /* 0x000fe20000000f00 */
[----:B------:R-:W-:Y:S01]  /*10c0*/  BSSY.RECONVERGENT B1, `(.L_x_18) ;  /* 0x0000054000017945 */ /* 0x000fe20003800200 */
[----:B------:R-:W-:Y:S01]  /*10d0*/  LOP3.LUT R11, R10, 0x3ff00000, RZ, 0xfc, !PT ;  /* 0x3ff000000a0b7812 */ /* 0x000fe200078efcff */
[----:B------:R-:W-:Y:S01]  /*10e0*/  IMAD.MOV.U32 R10, RZ, RZ, R8 ;  /* 0x000000ffff0a7224 */ /* 0x000fe200078e0008 */
[C---:B------:R-:W-:Y:S02]  /*10f0*/  FSETP.GEU.AND P2, PT, |R7|.reuse, 1.469367938527859385e-39, PT ;  /* 0x001000000700780b */ /* 0x040fe40003f4e200 */
[----:B------:R-:W-:-:S02]  /*1100*/  LOP3.LUT R2, R7, 0x7ff00000, RZ, 0xc0, !PT ;  /* 0x7ff0000007027812 */ /* 0x000fc400078ec0ff */
[----:B------:R-:W-:Y:S01]  /*1110*/  LOP3.LUT R27, R9, 0x7ff00000, RZ, 0xc0, !PT ;  /* 0x7ff00000091b7812 */ /* 0x000fe200078ec0ff */
[----:B------:R-:W-:Y:S02]  /*1120*/  @!P0 DMUL R10, R8, 8.98846567431157953865e+307 ;  /* 0x7fe00000080a8828 */ /* 0x000fe40000000000 */
[----:B------:R-:W-:Y:S01]  /*1130*/  IMAD.MOV.U32 R26, RZ, RZ, R2 ;  /* 0x000000ffff1a7224 */ /* 0x000fe200078e0002 */
[----:B------:R-:W-:-:S03]  /*1140*/  ISETP.GE.U32.AND P1, PT, R2, R27, PT ;  /* 0x0000001b0200720c */ /* 0x000fc60003f26070 */
[----:B------:R-:W0:Y:S02]  /*1150*/  MUFU.RCP64H R5, R11 ;  /* 0x0000000b00057308 */ /* 0x000e240000001800 */
[----:B------:R-:W-:Y:S02]  /*1160*/  @!P2 LOP3.LUT R3, R9, 0x7ff00000, RZ, 0xc0, !PT ;  /* 0x7ff000000903a812 */ /* 0x000fe400078ec0ff */
[----:B------:R-:W-:Y:S02]  /*1170*/  @!P2 MOV R24, RZ ;  /* 0x000000ff0018a202 */ /* 0x000fe40000000f00 */
[----:B------:R-:W-:Y:S01]  /*1180*/  @!P2 ISETP.GE.U32.AND P3, PT, R2, R3, PT ;  /* 0x000000030200a20c */ /* 0x000fe20003f66070 */
[----:B------:R-:W-:Y:S01]  /*1190*/  IMAD.MOV.U32 R3, RZ, RZ, 0x1ca00000 ;  /* 0x1ca00000ff037424 */ /* 0x000fe200078e00ff */
[----:B------:R-:W-:-:S04]  /*11a0*/  @!P0 LOP3.LUT R27, R11, 0x7ff00000, RZ, 0xc0, !PT ;  /* 0x7ff000000b1b8812 */ /* 0x000fc800078ec0ff */
[----:B------:R-:W-:Y:S01]  /*11b0*/  @!P2 SEL R21, R3, 0x63400000, !P3 ;  /* 0x634000000315a807 */ /* 0x000fe20005800000 */
[----:B------:R-:W-:-:S03]  /*11c0*/  VIADD R28, R27, 0xffffffff ;  /* 0xffffffff1b1c7836 */ /* 0x000fc60000000000 */
[----:B------:R-:W-:Y:S01]  /*11d0*/  @!P2 LOP3.LUT R21, R21, 0x80000000, R7, 0xf8, !PT ;  /* 0x800000001515a812 */ /* 0x000fe200078ef807 */
[----:B0-----:R-:W-:-:S03]  /*11e0*/  DFMA R22, R4, -R10, 1 ;  /* 0x3ff000000416742b */ /* 0x001fc6000000080a */
[----:B------:R-:W-:-:S05]  /*11f0*/  @!P2 LOP3.LUT R25, R21, 0x100000, RZ, 0xfc, !PT ;  /* 0x001000001519a812 */ /* 0x000fca00078efcff */
[----:B------:R-:W-:-:S08]  /*1200*/  DFMA R22, R22, R22, R22 ;  /* 0x000000161616722b */ /* 0x000fd00000000016 */
[----:B------:R-:W-:Y:S01]  /*1210*/  DFMA R22, R4, R22, R4 ;  /* 0x000000160416722b */ /* 0x000fe20000000004 */
[----:B------:R-:W-:Y:S01]  /*1220*/  SEL R5, R3, 0x63400000, !P1 ;  /* 0x6340000003057807 */ /* 0x000fe20004800000 */
[----:B------:R-:W-:-:S03]  /*1230*/  IMAD.MOV.U32 R4, RZ, RZ, R6 ;  /* 0x000000ffff047224 */ /* 0x000fc600078e0006 */
[----:B------:R-:W-:-:S03]  /*1240*/  LOP3.LUT R5, R5, 0x800fffff, R7, 0xf8, !PT ;  /* 0x800fffff05057812 */ /* 0x000fc600078ef807 */
[----:B------:R-:W-:-:S03]  /*1250*/  DFMA R20, R22, -R10, 1 ;  /* 0x3ff000001614742b */ /* 0x000fc6000000080a */
[----:B------:R-:W-:-:S05]  /*1260*/  @!P2 DFMA R4, R4, 2, -R24 ;  /* 0x400000000404a82b */ /* 0x000fca0000000818 */
[----:B------:R-:W-:-:S05]  /*1270*/  DFMA R20, R22, R20, R22 ;  /* 0x000000141614722b */ /* 0x000fca0000000016 */
[----:B------:R-:W-:-:S03]  /*1280*/  @!P2 LOP3.LUT R26, R5, 0x7ff00000, RZ, 0xc0, !PT ;  /* 0x7ff00000051aa812 */ /* 0x000fc600078ec0ff */
[----:B------:R-:W-:Y:S02]  /*1290*/  DMUL R22, R20, R4 ;  /* 0x0000000414167228 */ /* 0x000fe40000000000 */
[----:B------:R-:W-:-:S05]  /*12a0*/  VIADD R24, R26, 0xffffffff ;  /* 0xffffffff1a187836 */ /* 0x000fca0000000000 */
[----:B------:R-:W-:Y:S01]  /*12b0*/  ISETP.GT.U32.AND P0, PT, R24, 0x7feffffe, PT ;  /* 0x7feffffe1800780c */ /* 0x000fe20003f04070 */
[----:B------:R-:W-:-:S03]  /*12c0*/  DFMA R24, R22, -R10, R4 ;  /* 0x8000000a1618722b */ /* 0x000fc60000000004 */
[----:B------:R-:W-:-:S05]  /*12d0*/  ISETP.GT.U32.OR P0, PT, R28, 0x7feffffe, P0 ;  /* 0x7feffffe1c00780c */ /* 0x000fca0000704470 */
[----:B------:R-:W-:-:S08]  /*12e0*/  DFMA R24, R20, R24, R22 ;  /* 0x000000181418722b */ /* 0x000fd00000000016 */
[----:B------:R-:W-:Y:S05]  /*12f0*/  @P0 BRA `(.L_x_19) ;  /* 0x00000000006c0947 */ /* 0x000fea0003800000 */
[----:B------:R-:W-:-:S04]  /*1300*/  LOP3.LUT R7, R9, 0x7ff00000, RZ, 0xc0, !PT ;  /* 0x7ff0000009077812 */ /* 0x000fc800078ec0ff */
[CC--:B------:R-:W-:Y:S02]  /*1310*/  VIADDMNMX R6, R2.reuse, -R7.reuse, 0xb9600000, !PT ;  /* 0xb960000002067446 */ /* 0x0c0fe40007800907 */
[----:B------:R-:W-:Y:S02]  /*1320*/  ISETP.GE.U32.AND P0, PT, R2, R7, PT ;  /* 0x000000070200720c */ /* 0x000fe40003f06070 */
[----:B------:R-:W-:Y:S02]  /*1330*/  VIMNMX R6, PT, PT, R6, 0x46a00000, PT ;  /* 0x46a0000006067848 */ /* 0x000fe40003fe0100 */
[----:B------:R-:W-:-:S04]  /*1340*/  SEL R3, R3, 0x63400000, !P0 ;  /* 0x6340000003037807 */ /* 0x000fc80004000000 */
[----:B------:R-:W-:Y:S01]  /*1350*/  IADD3 R20, PT, PT, -R3, R6, RZ ;  /* 0x0000000603147210 */ /* 0x000fe20007ffe1ff */
[----:B------:R-:W-:-:S04]  /*1360*/  IMAD.MOV.U32 R6, RZ, RZ, RZ ;  /* 0x000000ffff067224 */ /* 0x000fc800078e00ff */
[----:B------:R-:W-:-:S06]  /*1370*/  VIADD R7, R20, 0x7fe00000 ;  /* 0x7fe0000014077836 */ /* 0x000fcc0000000000 */
[----:B------:R-:W-:-:S10]  /*1380*/  DMUL R2, R24, R6 ;  /* 0x0000000618027228 */ /* 0x000fd40000000000 */
[----:B------:R-:W-:-:S13]  /*1390*/  FSETP.GTU.AND P0, PT, |R3|, 1.469367938527859385e-39, PT ;  /* 0x001000000300780b */ /* 0x000fda0003f0c200 */
[----:B------:R-:W-:Y:S05]  /*13a0*/  @P0 BRA `(.L_x_20) ;  /* 0x0000000000940947 */ /* 0x000fea0003800000 */
[----:B------:R-:W-:Y:S01]  /*13b0*/  DFMA R4, R24, -R10, R4 ;  /* 0x8000000a1804722b */ /* 0x000fe20000000004 */
[----:B------:R-:W-:-:S09]  /*13c0*/  IMAD.MOV.U32 R6, RZ, RZ, RZ ;  /* 0x000000ffff067224 */ /* 0x000fd200078e00ff */
[C---:B------:R-:W-:Y:S02]  /*13d0*/  FSETP.NEU.AND P0, PT, R5.reuse, RZ, PT ;  /* 0x000000ff0500720b */ /* 0x040fe40003f0d000 */
[----:B------:R-:W-:-:S04]  /*13e0*/  LOP3.LUT R9, R5, 0x80000000, R9, 0x48, !PT ;  /* 0x8000000005097812 */ /* 0x000fc800078e4809 */
[----:B------:R-:W-:-:S07]  /*13f0*/  LOP3.LUT R7, R9, R7, RZ, 0xfc, !PT ;  /* 0x0000000709077212 */ /* 0x000fce00078efcff */
[----:B------:R-:W-:Y:S05]  /*1400*/  @!P0 BRA `(.L_x_20) ;  /* 0x00000000007c8947 */ /* 0x000fea0003800000 */
[----:B------:R-:W-:Y:S01]  /*1410*/  IADD3 R5, PT, PT, -R20, RZ, RZ ;  /* 0x000000ff14057210 */ /* 0x000fe20007ffe1ff */
[----:B------:R-:W-:Y:S01]  /*1420*/  IMAD.MOV.U32 R4, RZ, RZ, RZ ;  /* 0x000000ffff047224 */ /* 0x000fe200078e00ff */
[----:B------:R-:W-:-:S05]  /*1430*/  DMUL.RP R6, R24, R6 ;  /* 0x0000000618067228 */ /* 0x000fca0000008000 */
[----:B------:R-:W-:-:S05]  /*1440*/  DFMA R4, R2, -R4, R24 ;  /* 0x800000040204722b */ /* 0x000fca0000000018 */
[----:B------:R-:W-:Y:S02]  /*1450*/  LOP3.LUT R9, R7, R9, RZ, 0x3c, !PT ;  /* 0x0000000907097212 */ /* 0x000fe400078e3cff */
[----:B------:R-:W-:-:S04]  /*1460*/  IADD3 R4, PT, PT, -R20, -0x43300000, RZ ;  /* 0xbcd0000014047810 */ /* 0x000fc80007ffe1ff */
[----:B------:R-:W-:-:S04]  /*1470*/  FSETP.NEU.AND P0, PT, |R5|, R4, PT ;  /* 0x000000040500720b */ /* 0x000fc80003f0d200 */
[----:B------:R-:W-:Y:S02]  /*1480*/  FSEL R2, R6, R2, !P0 ;  /* 0x0000000206027208 */ /* 0x000fe40004000000 */
[----:B------:R-:W-:Y:S01]  /*1490*/  FSEL R3, R9, R3, !P0 ;  /* 0x0000000309037208 */ /* 0x000fe20004000000 */
[----:B------:R-:W-:Y:S06]  /*14a0*/  BRA `(.L_x_20) ;  /* 0x0000000000547947 */ /* 0x000fec0003800000 */
.L_x_19:
[----:B------:R-:W-:-:S14]  /*14b0*/  DSETP.NAN.AND P0, PT, R6, R6, PT ;  /* 0x000000060600722a */ /* 0x000fdc0003f08000 */
[----:B------:R-:W-:Y:S05]  /*14c0*/  @P0 BRA `(.L_x_21) ;  /* 0x0000000000440947 */ /* 0x000fea0003800000 */
[----:B------:R-:W-:-:S14]  /*14d0*/  DSETP.NAN.AND P0, PT, R8, R8, PT ;  /* 0x000000080800722a */ /* 0x000fdc0003f08000 */
[----:B------:R-:W-:Y:S05]  /*14e0*/  @P0 BRA `(.L_x_22) ;  /* 0x0000000000300947 */ /* 0x000fea0003800000 */
[----:B------:R-:W-:Y:S01]  /*14f0*/  ISETP.NE.AND P0, PT, R26, R27, PT ;  /* 0x0000001b1a00720c */ /* 0x000fe20003f05270 */
[----:B------:R-:W-:Y:S02]  /*1500*/  IMAD.MOV.U32 R2, RZ, RZ, 0x0 ;  /* 0x00000000ff027424 */ /* 0x000fe400078e00ff */
[----:B------:R-:W-:-:S10]  /*1510*/  IMAD.MOV.U32 R3, RZ, RZ, -0x80000 ;  /* 0xfff80000ff037424 */ /* 0x000fd400078e00ff */
[----:B------:R-:W-:Y:S05]  /*1520*/  @!P0 BRA `(.L_x_20) ;  /* 0x0000000000348947 */ /* 0x000fea0003800000 */
[----:B------:R-:W-:Y:S02]  /*1530*/  ISETP.NE.AND P0, PT, R26, 0x7ff00000, PT ;  /* 0x7ff000001a00780c */ /* 0x000fe40003f05270 */
[----:B------:R-:W-:Y:S02]  /*1540*/  LOP3.LUT R3, R7, 0x80000000, R9, 0x48, !PT ;  /* 0x8000000007037812 */ /* 0x000fe400078e4809 */
[----:B------:R-:W-:-:S13]  /*1550*/  ISETP.EQ.OR P0, PT, R27, RZ, !P0 ;  /* 0x000000ff1b00720c */ /* 0x000fda0004702670 */
[----:B------:R-:W-:Y:S02]  /*1560*/  @P0 LOP3.LUT R4, R3, 0x7ff00000, RZ, 0xfc, !PT ;  /* 0x7ff0000003040812 */ /* 0x000fe400078efcff */
[----:B------:R-:W-:Y:S01]  /*1570*/  @!P0 MOV R2, RZ ;  /* 0x000000ff00028202 */ /* 0x000fe20000000f00 */
[----:B------:R-:W-:Y:S02]  /*1580*/  @P0 IMAD.MOV.U32 R2, RZ, RZ, RZ ;  /* 0x000000ffff020224 */ /* 0x000fe400078e00ff */
[----:B------:R-:W-:Y:S01]  /*1590*/  @P0 IMAD.MOV.U32 R3, RZ, RZ, R4 ;  /* 0x000000ffff030224 */ /* 0x000fe200078e0004 */
[----:B------:R-:W-:Y:S06]  /*15a0*/  BRA `(.L_x_20) ;  /* 0x0000000000147947 */ /* 0x000fec0003800000 */
.L_x_22:
[----:B------:R-:W-:Y:S01]  /*15b0*/  LOP3.LUT R3, R9, 0x80000, RZ, 0xfc, !PT ;  /* 0x0008000009037812 */ /* 0x000fe200078efcff */
[----:B------:R-:W-:Y:S01]  /*15c0*/  IMAD.MOV.U32 R2, RZ, RZ, R8 ;  /* 0x000000ffff027224 */ /* 0x000fe200078e0008 */
[----:B------:R-:W-:Y:S06]  /*15d0*/  BRA `(.L_x_20) ;  /* 0x0000000000087947 */ /* 0x000fec0003800000 */
.L_x_21:
[----:B------:R-:W-:Y:S02]  /*15e0*/  LOP3.LUT R3, R7, 0x80000, RZ, 0xfc, !PT ;  /* 0x0008000007037812 */ /* 0x000fe400078efcff */
[----:B------:R-:W-:-:S07]  /*15f0*/  MOV R2, R6 ;  /* 0x0000000600027202 */ /* 0x000fce0000000f00 */
.L_x_20:
[----:B------:R-:W-:Y:S05]  /*1600*/  BSYNC.RECONVERGENT B1 ;  /* 0x0000000000017941 */ /* 0x000fea0003800200 */
.L_x_18:
[----:B------:R-:W-:Y:S02]  /*1610*/  IMAD.MOV.U32 R5, RZ, RZ, R3 ;  /* 0x000000ffff057224 */ /* 0x000fe400078e0003 */
[----:B------:R-:W-:Y:S02]  /*1620*/  HFMA2 R3, -RZ, RZ, 0, 0 ;  /* 0x00000000ff037431 */ /* 0x000fe400000001ff */
[----:B------:R-:W-:Y:S02]  /*1630*/  IMAD.MOV.U32 R4, RZ, RZ, R2 ;  /* 0x000000ffff047224 */ /* 0x000fe400078e0002 */
[----:B------:R-:W-:-:S04]  /*1640*/  IMAD.MOV.U32 R2, RZ, RZ, R0 ;  /* 0x000000ffff027224 */ /* 0x000fc800078e0000 */
[----:B------:R-:W-:Y:S05]  /*1650*/  RET.REL.NODEC R2 `(_Z24calculate_mandlebrot_setP7pixel_tiidddd) ;  /* 0xffffffe802687950 */ /* 0x000fea0003c3ffff */
        .weak           $__internal_1_$__cuda_sm20_dsqrt_rn_f64_mediumpath_v1
        .type           $__internal_1_$__cuda_sm20_dsqrt_rn_f64_mediumpath_v1,@function
        .size           $__internal_1_$__cuda_sm20_dsqrt_rn_f64_mediumpath_v1,(.L_x_29 - $__internal_1_$__cuda_sm20_dsqrt_rn_f64_mediumpath_v1)
$__internal_1_$__cuda_sm20_dsqrt_rn_f64_mediumpath_v1:
[----:B------:R-:W-:Y:S01]  /*1660*/  ISETP.GE.U32.AND P0, PT, R9, -0x3400000, PT ;  /* 0xfcc000000900780c */ /* 0x000fe20003f06070 */
[----:B------:R-:W-:Y:S01]  /*1670*/  BSSY.RECONVERGENT B1, `(.L_x_23) ;  /* 0x0000025000017945 */ /* 0x000fe20003800200 */
[----:B------:R-:W-:Y:S02]  /*1680*/  IMAD.MOV.U32 R9, RZ, RZ, R15 ;  /* 0x000000ffff097224 */ /* 0x000fe400078e000f */
[----:B------:R-:W-:-:S09]  /*1690*/  IMAD.MOV.U32 R11, RZ, RZ, R13 ;  /* 0x000000ffff0b7224 */ /* 0x000fd200078e000d */
[----:B------:R-:W-:Y:S05]  /*16a0*/  @!P0 BRA `(.L_x_24) ;  /* 0x0000000000208947 */ /* 0x000fea0003800000 */
[----:B------:R-:W-:-:S10]  /*16b0*/  DFMA.RM R6, R8, R6, R10 ;  /* 0x000000060806722b */ /* 0x000fd4000000400a */
[----:B------:R-:W-:-:S05]  /*16c0*/  IADD3 R8, P0, PT, R6, 0x1, RZ ;  /* 0x0000000106087810 */ /* 0x000fca0007f1e0ff */
[----:B------:R-:W-:-:S06]  /*16d0*/  IMAD.X R9, RZ, RZ, R7, P0 ;  /* 0x000000ffff097224 */ /* 0x000fcc00000e0607 */
[----:B------:R-:W-:-:S08]  /*16e0*/  DFMA.RP R4, -R6, R8, R4 ;  /* 0x000000080604722b */ /* 0x000fd00000008104 */
[----:B------:R-:W-:-:S06]  /*16f0*/  DSETP.GT.AND P0, PT, R4, RZ, PT ;  /* 0x000000ff0400722a */ /* 0x000fcc0003f04000 */
[----:B------:R-:W-:Y:S02]  /*1700*/  FSEL R6, R8, R6, P0 ;  /* 0x0000000608067208 */ /* 0x000fe40000000000 */
[----:B------:R-:W-:Y:S01]  /*1710*/  FSEL R7, R9, R7, P0 ;  /* 0x0000000709077208 */ /* 0x000fe20000000000 */
[----:B------:R-:W-:Y:S06]  /*1720*/  BRA `(.L_x_25) ;  /* 0x0000000000647947 */ /* 0x000fec0003800000 */
.L_x_24:
[----:B------:R-:W-:-:S14]  /*1730*/  DSETP.NE.AND P0, PT, R4, RZ, PT ;  /* 0x000000ff0400722a */ /* 0x000fdc0003f05000 */
[----:B------:R-:W-:Y:S05]  /*1740*/  @!P0 BRA `(.L_x_26) ;  /* 0x0000000000588947 */ /* 0x000fea0003800000 */
[----:B------:R-:W-:-:S13]  /*1750*/  ISETP.GE.AND P0, PT, R5, RZ, PT ;  /* 0x000000ff0500720c */ /* 0x000fda0003f06270 */
[----:B------:R-:W-:Y:S01]  /*1760*/  @!P0 MOV R6, 0x0 ;  /* 0x0000000000068802 */ /* 0x000fe20000000f00 */
[----:B------:R-:W-:Y:S01]  /*1770*/  @!P0 IMAD.MOV.U32 R7, RZ, RZ, -0x80000 ;  /* 0xfff80000ff078424 */ /* 0x000fe200078e00ff */
[----:B------:R-:W-:Y:S06]  /*1780*/  @!P0 BRA `(.L_x_25) ;  /* 0x00000000004c8947 */ /* 0x000fec0003800000 */
[----:B------:R-:W-:-:S13]  /*1790*/  ISETP.GT.AND P0, PT, R5, 0x7fefffff, PT ;  /* 0x7fefffff0500780c */ /* 0x000fda0003f04270 */
[----:B------:R-:W-:Y:S05]  /*17a0*/  @P0 BRA `(.L_x_26) ;  /* 0x0000000000400947 */ /* 0x000fea0003800000 */
[----:B------:R-:W-:Y:S01]  /*17b0*/  DMUL R4, R4, 8.11296384146066816958e+31 ;  /* 0x4690000004047828 */ /* 0x000fe20000000000 */
[----:B------:R-:W-:Y:S01]  /*17c0*/  IMAD.MOV.U32 R6, RZ, RZ, RZ ;  /* 0x000000ffff067224 */ /* 0x000fe200078e00ff */
[----:B------:R-:W-:Y:S01]  /*17d0*/  MOV R11, 0x3fd80000 ;  /* 0x3fd80000000b7802 */ /* 0x000fe20000000f00 */
[----:B------:R-:W-:-:S03]  /*17e0*/  IMAD.MOV.U32 R10, RZ, RZ, 0x0 ;  /* 0x00000000ff0a7424 */ /* 0x000fc600078e00ff */
[----:B------:R-:W0:Y:S02]  /*17f0*/  MUFU.RSQ64H R7, R5 ;  /* 0x0000000500077308 */ /* 0x000e240000001c00 */
[----:B0-----:R-:W-:-:S08]  /*1800*/  DMUL R8, R6, R6 ;  /* 0x0000000606087228 */ /* 0x001fd00000000000 */
[----:B------:R-:W-:-:S08]  /*1810*/  DFMA R8, R4, -R8, 1 ;  /* 0x3ff000000408742b */ /* 0x000fd00000000808 */
[----:B------:R-:W-:Y:S02]  /*1820*/  DFMA R10, R8, R10, 0.5 ;  /* 0x3fe00000080a742b */ /* 0x000fe4000000000a */
[----:B------:R-:W-:-:S08]  /*1830*/  DMUL R8, R6, R8 ;  /* 0x0000000806087228 */ /* 0x000fd00000000000 */
[----:B------:R-:W-:-:S08]  /*1840*/  DFMA R8, R10, R8, R6 ;  /* 0x000000080a08722b */ /* 0x000fd00000000006 */
[----:B------:R-:W-:Y:S02]  /*1850*/  DMUL R6, R4, R8 ;  /* 0x0000000804067228 */ /* 0x000fe40000000000 */
[----:B------:R-:W-:-:S06]  /*1860*/  VIADD R9, R9, 0xfff00000 ;  /* 0xfff0000009097836 */ /* 0x000fcc0000000000 */
[----:B------:R-:W-:-:S08]  /*1870*/  DFMA R10, R6, -R6, R4 ;  /* 0x80000006060a722b */ /* 0x000fd00000000004 */
[----:B------:R-:W-:-:S10]  /*1880*/  DFMA R6, R8, R10, R6 ;  /* 0x0000000a0806722b */ /* 0x000fd40000000006 */
[----:B------:R-:W-:Y:S01]  /*1890*/  VIADD R7, R7, 0xfcb00000 ;  /* 0xfcb0000007077836 */ /* 0x000fe20000000000 */
[----:B------:R-:W-:Y:S06]  /*18a0*/  BRA `(.L_x_25) ;  /* 0x0000000000047947 */ /* 0x000fec0003800000 */
.L_x_26:
[----:B------:R-:W-:-:S11]  /*18b0*/  DADD R6, R4, R4 ;  /* 0x0000000004067229 */ /* 0x000fd60000000004 */
.L_x_25:
[----:B------:R-:W-:Y:S05]  /*18c0*/  BSYNC.RECONVERGENT B1 ;  /* 0x0000000000017941 */ /* 0x000fea0003800200 */
.L_x_23:
[----:B------:R-:W-:Y:S01]  /*18d0*/  IMAD.MOV.U32 R4, RZ, RZ, R0 ;  /* 0x000000ffff047224 */ /* 0x000fe200078e0000 */
[----:B------:R-:W-:Y:S01]  /*18e0*/  MOV R9, R7 ;  /* 0x0000000700097202 */ /* 0x000fe20000000f00 */
[----:B------:R-:W-:Y:S02]  /*18f0*/  IMAD.MOV.U32 R5, RZ, RZ, 0x0 ;  /* 0x00000000ff057424 */ /* 0x000fe400078e00ff */
[----:B------:R-:W-:Y:S02]  /*1900*/  IMAD.MOV.U32 R8, RZ, RZ, R6 ;  /* 0x000000ffff087224 */ /* 0x000fe400078e0006 */
[----:B------:R-:W-:Y:S05]  /*1910*/  RET.REL.NODEC R4 `(_Z24calculate_mandlebrot_setP7pixel_tiidddd) ;  /* 0xffffffe404b87950 */ /* 0x000fea0003c3ffff */
.L_x_27:
[----:B------:R-:W-:-:S00]  /*1920*/  BRA `(.L_x_27) ;  /* 0xfffffffc00fc7947 */ /* 0x000fc0000383ffff */
[----:B------:R-:W-:-:S00]  /*1930*/  NOP ;  /* 0x0000000000007918 */ /* 0x000fc00000000000 */
        /* <DEDUP_REMOVED lines=12> */
.L_x_29:


//--------------------- .nv.shared.reserved.0     --------------------------
	.section	.nv.shared.reserved.0,"aw",@nobits
	.weak		__nv_reservedSMEM_offset_0_alias
	.size		__nv_reservedSMEM_offset_0_alias, 0, 64
	.other		__nv_reservedSMEM_offset_0_alias,@"STO_CUDA_RESERVED_SHARED STV_DEFAULT"
__nv_reservedSMEM_offset_0_alias:
	.zero		0
	.zero		64


//--------------------- .nv.constant0._Z24calculate_mandlebrot_setP7pixel_tiidddd --------------------------
	.section	.nv.constant0._Z24calculate_mandlebrot_setP7pixel_tiidddd,"a",@progbits
	.sectionflags	@""
	.align	4
.nv.constant0._Z24calculate_mandlebrot_setP7pixel_tiidddd:
	.zero		944


//--------------------- SYMBOLS --------------------------

	.type		.nv.reservedSmem.offset0,@object
	.size		.nv.reservedSmem.offset0,0x4
